	.headerflags	@"EF_CUDA_TEXMODE_UNIFIED EF_CUDA_64BIT_ADDRESS EF_CUDA_ACCELERATORS EF_CUDA_SM90 EF_CUDA_VIRTUAL_SM(EF_CUDA_SM90)"
	.elftype	@"ET_EXEC"


//--------------------- .nv.info                  --------------------------
	.section	.nv.info,"",@"SHT_CUDA_INFO"
	.align	4


	//----- nvinfo : EIATTR_REGCOUNT
	.align		4
        /*0000*/ 	.byte	0x04, 0x2f
        /*0002*/ 	.short	(.L_3 - .L_2)
	.align		4
.L_2:
        /*0004*/ 	.word	index@(triton_poi_fused__native_batch_norm_legit_no_training_add_21)
        /*0008*/ 	.word	0x00000030


	//----- nvinfo : EIATTR_MIN_STACK_SIZE
	.align		4
.L_3:
        /*000c*/ 	.byte	0x04, 0x12
        /*000e*/ 	.short	(.L_5 - .L_4)
	.align		4
.L_4:
        /*0010*/ 	.word	index@(triton_poi_fused__native_batch_norm_legit_no_training_add_21)
        /*0014*/ 	.word	0x00000000


	//----- nvinfo : EIATTR_FRAME_SIZE
	.align		4
.L_5:
        /*0018*/ 	.byte	0x04, 0x11
        /*001a*/ 	.short	(.L_7 - .L_6)
	.align		4
.L_6:
        /*001c*/ 	.word	index@(triton_poi_fused__native_batch_norm_legit_no_training_add_21)
        /*0020*/ 	.word	0x00000000


	//----- nvinfo : EIATTR_MIN_STACK_SIZE
	.align		4
.L_7:
        /*0024*/ 	.byte	0x04, 0x12
        /*0026*/ 	.short	(.L_9 - .L_8)
	.align		4
.L_8:
        /*0028*/ 	.word	index@(triton_poi_fused__native_batch_norm_legit_no_training_add_21)
        /*002c*/ 	.word	0x00000000
.L_9:


//--------------------- .nv.info.triton_poi_fused__native_batch_norm_legit_no_training_add_21 --------------------------
	.section	.nv.info.triton_poi_fused__native_batch_norm_legit_no_training_add_21,"",@"SHT_CUDA_INFO"
	.sectionflags	@""
	.align	4


	//----- nvinfo : EIATTR_CUDA_API_VERSION
	.align		4
        /*0000*/ 	.byte	0x04, 0x37
        /*0002*/ 	.short	(.L_11 - .L_10)
.L_10:
        /*0004*/ 	.word	0x0000007c


	//----- nvinfo : EIATTR_KPARAM_INFO
	.align		4
.L_11:
        /*0008*/ 	.byte	0x04, 0x17
        /*000a*/ 	.short	(.L_13 - .L_12)
.L_12:
        /*000c*/ 	.word	0x00000000
        /*0010*/ 	.short	0x0008
        /*0012*/ 	.short	0x003c
        /*0014*/ 	.byte	0x00, 0xf0, 0x11, 0x00


	//----- nvinfo : EIATTR_KPARAM_INFO
	.align		4
.L_13:
        /*0018*/ 	.byte	0x04, 0x17
        /*001a*/ 	.short	(.L_15 - .L_14)
.L_14:
        /*001c*/ 	.word	0x00000000
        /*0020*/ 	.short	0x0007
        /*0022*/ 	.short	0x0038
        /*0024*/ 	.byte	0x00, 0xf0, 0x11, 0x00


	//----- nvinfo : EIATTR_KPARAM_INFO
	.align		4
.L_15:
        /*0028*/ 	.byte	0x04, 0x17
        /*002a*/ 	.short	(.L_17 - .L_16)
.L_16:
        /*002c*/ 	.word	0x00000000
        /*0030*/ 	.short	0x0006
        /*0032*/ 	.short	0x0030
        /*0034*/ 	.byte	0x00, 0xf4, 0x21, 0x00


	//----- nvinfo : EIATTR_KPARAM_INFO
	.align		4
.L_17:
        /*0038*/ 	.byte	0x04, 0x17
        /*003a*/ 	.short	(.L_19 - .L_18)
.L_18:
        /*003c*/ 	.word	0x00000000
        /*0040*/ 	.short	0x0005
        /*0042*/ 	.short	0x0028
        /*0044*/ 	.byte	0x00, 0xf4, 0x21, 0x00


	//----- nvinfo : EIATTR_KPARAM_INFO
	.align		4
.L_19:
        /*0048*/ 	.byte	0x04, 0x17
        /*004a*/ 	.short	(.L_21 - .L_20)
.L_20:
        /*004c*/ 	.word	0x00000000
        /*0050*/ 	.short	0x0004
        /*0052*/ 	.short	0x0020
        /*0054*/ 	.byte	0x00, 0xf4, 0x21, 0x00


	//----- nvinfo : EIATTR_KPARAM_INFO
	.align		4
.L_21:
        /*0058*/ 	.byte	0x04, 0x17
        /*005a*/ 	.short	(.L_23 - .L_22)
.L_22:
        /*005c*/ 	.word	0x00000000
        /*0060*/ 	.short	0x0003
        /*0062*/ 	.short	0x0018
        /*0064*/ 	.byte	0x00, 0xf4, 0x21, 0x00


	//----- nvinfo : EIATTR_KPARAM_INFO
	.align		4
.L_23:
        /*0068*/ 	.byte	0x04, 0x17
        /*006a*/ 	.short	(.L_25 - .L_24)
.L_24:
        /*006c*/ 	.word	0x00000000
        /*0070*/ 	.short	0x0002
        /*0072*/ 	.short	0x0010
        /*0074*/ 	.byte	0x00, 0xf4, 0x21, 0x00


	//----- nvinfo : EIATTR_KPARAM_INFO
	.align		4
.L_25:
        /*0078*/ 	.byte	0x04, 0x17
        /*007a*/ 	.short	(.L_27 - .L_26)
.L_26:
        /*007c*/ 	.word	0x00000000
        /*0080*/ 	.short	0x0001
        /*0082*/ 	.short	0x0008
        /*0084*/ 	.byte	0x00, 0xf4, 0x21, 0x00


	//----- nvinfo : EIATTR_KPARAM_INFO
	.align		4
.L_27:
        /*0088*/ 	.byte	0x04, 0x17
        /*008a*/ 	.short	(.L_29 - .L_28)
.L_28:
        /*008c*/ 	.word	0x00000000
        /*0090*/ 	.short	0x0000
        /*0092*/ 	.short	0x0000
        /*0094*/ 	.byte	0x00, 0xf4, 0x21, 0x00


	//----- nvinfo : EIATTR_SPARSE_MMA_MASK
	.align		4
.L_29:
        /*0098*/ 	.byte	0x03, 0x50
        /*009a*/ 	.short	0x0000


	//----- nvinfo : EIATTR_MAXREG_COUNT
	.align		4
        /*009c*/ 	.byte	0x03, 0x1b
        /*009e*/ 	.short	0x00ff


	//----- nvinfo : EIATTR_EXIT_INSTR_OFFSETS
	.align		4
        /*00a0*/ 	.byte	0x04, 0x1c
        /*00a2*/ 	.short	(.L_31 - .L_30)


	//   ....[0]....
.L_30:
        /*00a4*/ 	.word	0x00001990


	//   ....[1]....
        /*00a8*/ 	.word	0x00001a30


	//----- nvinfo : EIATTR_REQNTID
	.align		4
.L_31:
        /*00ac*/ 	.byte	0x04, 0x10
        /*00ae*/ 	.short	(.L_33 - .L_32)
.L_32:
        /*00b0*/ 	.word	0x00000100
        /*00b4*/ 	.word	0x00000001
        /*00b8*/ 	.word	0x00000001


	//----- nvinfo : EIATTR_CBANK_PARAM_SIZE
	.align		4
.L_33:
        /*00bc*/ 	.byte	0x03, 0x19
        /*00be*/ 	.short	0x0040


	//----- nvinfo : EIATTR_PARAM_CBANK
	.align		4
        /*00c0*/ 	.byte	0x04, 0x0a
        /*00c2*/ 	.short	(.L_35 - .L_34)
	.align		4
.L_34:
        /*00c4*/ 	.word	index@(.nv.constant0.triton_poi_fused__native_batch_norm_legit_no_training_add_21)
        /*00c8*/ 	.short	0x0210
        /*00ca*/ 	.short	0x0040


	//----- nvinfo : EIATTR_SW_WAR
	.align		4
.L_35:
        /*00cc*/ 	.byte	0x04, 0x36
        /*00ce*/ 	.short	(.L_37 - .L_36)
.L_36:
        /*00d0*/ 	.word	0x00000008
.L_37:


//--------------------- .nv.callgraph             --------------------------
	.section	.nv.callgraph,"",@"SHT_CUDA_CALLGRAPH"
	.align	4
	.sectionentsize	8
	.align		4
        /*0000*/ 	.word	0x00000000
	.align		4
        /*0004*/ 	.word	0xffffffff
	.align		4
        /*0008*/ 	.word	0x00000000
	.align		4
        /*000c*/ 	.word	0xfffffffe
	.align		4
        /*0010*/ 	.word	0x00000000
	.align		4
        /*0014*/ 	.word	0xfffffffd
	.align		4
        /*0018*/ 	.word	0x00000000
	.align		4
        /*001c*/ 	.word	0xfffffffc


//--------------------- .nv.constant4             --------------------------
	.section	.nv.constant4,"a",@progbits
	.align	8
	.align		8
.nv.constant4:
        /*0000*/ 	.dword	_$_str
	.align		8
        /*0008*/ 	.dword	_$_str_$_2


//--------------------- .text.triton_poi_fused__native_batch_norm_legit_no_training_add_21 --------------------------
	.section	.text.triton_poi_fused__native_batch_norm_legit_no_training_add_21,"ax",@progbits
	.sectionflags	@"SHF_BARRIERS=1"
	.align	128
        .global         triton_poi_fused__native_batch_norm_legit_no_training_add_21
        .type           triton_poi_fused__native_batch_norm_legit_no_training_add_21,@function
        .size           triton_poi_fused__native_batch_norm_legit_no_training_add_21,(.L_x_1 - triton_poi_fused__native_batch_norm_legit_no_training_add_21)
        .other          triton_poi_fused__native_batch_norm_legit_no_training_add_21,@"STO_CUDA_ENTRY STV_DEFAULT"
triton_poi_fused__native_batch_norm_legit_no_training_add_21:
.text.triton_poi_fused__native_batch_norm_legit_no_training_add_21:
[----:B------:R-:W0:Y:S01]  /*0000*/  LDC R1, c[0x0][0x28] ;  /* 0x00000a00ff017b82 */ /* 0x000e220000000800 */
[----:B------:R-:W1:Y:S07]  /*0010*/  S2R R0, SR_TID.X ;  /* 0x0000000000007919 */ /* 0x000e6e0000002100 */
[----:B------:R-:W2:Y:S01]  /*0020*/  S2UR UR4, SR_CTAID.Y ;  /* 0x00000000000479c3 */ /* 0x000ea20000002600 */
[----:B------:R-:W3:Y:S07]  /*0030*/  S2R R2, SR_CTAID.X ;  /* 0x0000000000027919 */ /* 0x000eee0000002500 */
[----:B------:R-:W4:Y:S01]  /*0040*/  LDC.64 R36, c[0x0][0x210] ;  /* 0x00008400ff247b82 */ /* 0x000f220000000a00 */
[----:B------:R-:W-:Y:S01]  /*0050*/  ULDC.64 UR8, c[0x0][0x208] ;  /* 0x0000820000087ab9 */ /* 0x000fe20000000a00 */
[----:B------:R-:W-:-:S02]  /*0060*/  CS2R R12, SRZ ;  /* 0x00000000000c7805 */ /* 0x000fc4000001ff00 */
[----:B------:R-:W-:Y:S02]  /*0070*/  CS2R R14, SRZ ;  /* 0x00000000000e7805 */ /* 0x000fe4000001ff00 */
[----:B------:R-:W-:Y:S02]  /*0080*/  CS2R R6, SRZ ;  /* 0x0000000000067805 */ /* 0x000fe4000001ff00 */
[----:B------:R-:W-:Y:S02]  /*0090*/  CS2R R8, SRZ ;  /* 0x0000000000087805 */ /* 0x000fe4000001ff00 */
[----:B------:R-:W-:Y:S01]  /*00a0*/  CS2R R10, SRZ ;  /* 0x00000000000a7805 */ /* 0x000fe2000001ff00 */
[----:B------:R-:W5:Y:S01]  /*00b0*/  LDC.64 R44, c[0x0][0x218] ;  /* 0x00008600ff2c7b82 */ /* 0x000f620000000a00 */
[----:B--2---:R-:W-:-:S07]  /*00c0*/  USHF.L.U32 UR4, UR4, 0x5, URZ ;  /* 0x0000000504047899 */ /* 0x004fce000800063f */
[----:B------:R-:W2:Y:S01]  /*00d0*/  LDC.64 R38, c[0x0][0x220] ;  /* 0x00008800ff267b82 */ /* 0x000ea20000000a00 */
[----:B-1----:R-:W-:Y:S02]  /*00e0*/  SHF.R.U32.HI R4, RZ, 0x5, R0 ;  /* 0x00000005ff047819 */ /* 0x002fe40000011600 */
[----:B------:R-:W-:Y:S02]  /*00f0*/  SHF.L.U32 R3, R0, 0x2, RZ ;  /* 0x0000000200037819 */ /* 0x000fe400000006ff */
[----:B---3--:R-:W-:Y:S02]  /*0100*/  SHF.L.U32 R2, R2, 0x7, RZ ;  /* 0x0000000702027819 */ /* 0x008fe400000006ff */
[----:B------:R-:W-:Y:S02]  /*0110*/  SGXT.U32 R4, R4, 0x3 ;  /* 0x000000030404781a */ /* 0x000fe40000000000 */
[----:B------:R-:W-:Y:S02]  /*0120*/  LOP3.LUT R3, R2, 0x7c, R3, 0xf8, !PT ;  /* 0x0000007c02037812 */ /* 0x000fe400078ef803 */
[----:B------:R-:W-:-:S02]  /*0130*/  LOP3.LUT R16, R4, UR4, RZ, 0xfc, !PT ;  /* 0x0000000404107c12 */ /* 0x000fc4000f8efcff */
[----:B------:R-:W-:Y:S02]  /*0140*/  ISETP.GE.AND P0, PT, R3, 0x60, PT ;  /* 0x000000600300780c */ /* 0x000fe40003f06270 */
[C---:B------:R-:W-:Y:S01]  /*0150*/  LOP3.LUT R4, R16.reuse, 0x8, RZ, 0xfc, !PT ;  /* 0x0000000810047812 */ /* 0x040fe200078efcff */
[C---:B------:R-:W-:Y:S01]  /*0160*/  IMAD R43, R16.reuse, 0x60, R3 ;  /* 0x00000060102b7824 */ /* 0x040fe200078e0203 */
[C---:B------:R-:W-:Y:S02]  /*0170*/  ISETP.LT.AND P1, PT, R16.reuse, 0xc4, !P0 ;  /* 0x000000c41000780c */ /* 0x040fe40004721270 */
[C---:B------:R-:W-:Y:S01]  /*0180*/  LOP3.LUT R5, R16.reuse, 0x10, RZ, 0xfc, !PT ;  /* 0x0000001010057812 */ /* 0x040fe200078efcff */
[----:B----4-:R-:W-:Y:S01]  /*0190*/  IMAD.WIDE R24, R43, 0x4, R36 ;  /* 0x000000042b187825 */ /* 0x010fe200078e0224 */
[----:B------:R-:W-:Y:S02]  /*01a0*/  LOP3.LUT R16, R16, 0x18, RZ, 0xfc, !PT ;  /* 0x0000001810107812 */ /* 0x000fe400078efcff */
[----:B------:R-:W-:-:S02]  /*01b0*/  CS2R R18, SRZ ;  /* 0x0000000000127805 */ /* 0x000fc4000001ff00 */
[----:B------:R-:W-:Y:S02]  /*01c0*/  IADD3 R29, R43, 0x300, RZ ;  /* 0x000003002b1d7810 */ /* 0x000fe40007ffe0ff */
[----:B------:R-:W-:Y:S02]  /*01d0*/  ISETP.LT.AND P4, PT, R16, 0xc4, !P0 ;  /* 0x000000c41000780c */ /* 0x000fe40004781270 */
[----:B------:R-:W-:Y:S02]  /*01e0*/  CS2R R16, SRZ ;  /* 0x0000000000107805 */ /* 0x000fe4000001ff00 */
[----:B------:R-:W-:Y:S01]  /*01f0*/  IADD3 R41, R43, 0x600, RZ ;  /* 0x000006002b297810 */ /* 0x000fe20007ffe0ff */
[----:B------:R-:W-:Y:S01]  /*0200*/  IMAD.WIDE R26, R29, 0x4, R36 ;  /* 0x000000041d1a7825 */ /* 0x000fe200078e0224 */
[----:B------:R-:W-:Y:S02]  /*0210*/  IADD3 R33, R43, 0x900, RZ ;  /* 0x000009002b217810 */ /* 0x000fe40007ffe0ff */
[----:B------:R-:W-:Y:S01]  /*0220*/  ISETP.LT.AND P2, PT, R4, 0xc4, !P0 ;  /* 0x000000c40400780c */ /* 0x000fe20004741270 */
[----:B-----5:R-:W-:Y:S01]  /*0230*/  IMAD.WIDE R42, R43, 0x4, R44 ;  /* 0x000000042b2a7825 */ /* 0x020fe200078e022c */
[----:B------:R-:W-:-:S02]  /*0240*/  ISETP.LT.AND P3, PT, R5, 0xc4, !P0 ;  /* 0x000000c40500780c */ /* 0x000fc40004761270 */
[----:B------:R-:W-:Y:S02]  /*0250*/  CS2R R20, SRZ ;  /* 0x0000000000147805 */ /* 0x000fe4000001ff00 */
[----:B------:R-:W-:Y:S02]  /*0260*/  CS2R R22, SRZ ;  /* 0x0000000000167805 */ /* 0x000fe4000001ff00 */
[----:B------:R-:W-:Y:S01]  /*0270*/  CS2R R4, SRZ ;  /* 0x0000000000047805 */ /* 0x000fe2000001ff00 */
[----:B------:R1:W3:Y:S01]  /*0280*/  @P1 LDG.E.EL.128 R16, desc[UR8][R42.64] ;  /* 0x000000082a101981 */ /* 0x0002e2000c2e1d00 */
[----:B------:R-:W-:-:S04]  /*0290*/  IMAD.WIDE R30, R41, 0x4, R36 ;  /* 0x00000004291e7825 */ /* 0x000fc800078e0224 */
[--C-:B------:R-:W-:Y:S01]  /*02a0*/  IMAD.WIDE R28, R29, 0x4, R44.reuse ;  /* 0x000000041d1c7825 */ /* 0x100fe200078e022c */
[----:B------:R4:W5:Y:S01]  /*02b0*/  @P1 LDG.E.EL.128 R4, desc[UR8][R24.64] ;  /* 0x0000000818041981 */ /* 0x000962000c2e1d00 */
[----:B-1----:R-:W1:Y:S03]  /*02c0*/  LDC.64 R42, c[0x0][0x228] ;  /* 0x00008a00ff2a7b82 */ /* 0x002e660000000a00 */
[----:B------:R2:W3:Y:S01]  /*02d0*/  @P3 LDG.E.EL.128 R12, desc[UR8][R30.64] ;  /* 0x000000081e0c3981 */ /* 0x0004e2000c2e1d00 */
[----:B------:R-:W-:-:S03]  /*02e0*/  IMAD.WIDE R40, R41, 0x4, R44 ;  /* 0x0000000429287825 */ /* 0x000fc600078e022c */
[----:B------:R2:W3:Y:S01]  /*02f0*/  @P2 LDG.E.EL.128 R20, desc[UR8][R28.64] ;  /* 0x000000081c142981 */ /* 0x0004e2000c2e1d00 */
[----:B----4-:R-:W-:Y:S01]  /*0300*/  CS2R R24, SRZ ;  /* 0x0000000000187805 */ /* 0x010fe2000001ff00 */
[C---:B------:R-:W-:Y:S02]  /*0310*/  IMAD.WIDE R36, R33.reuse, 0x4, R36 ;  /* 0x0000000421247825 */ /* 0x040fe400078e0224 */
[----:B------:R4:W3:Y:S01]  /*0320*/  @P2 LDG.E.EL.128 R8, desc[UR8][R26.64] ;  /* 0x000000081a082981 */ /* 0x0008e2000c2e1d00 */
[----:B0-2---:R-:W-:Y:S02]  /*0330*/  CS2R R30, SRZ ;  /* 0x00000000001e7805 */ /* 0x005fe4000001ff00 */
[----:B------:R-:W-:Y:S02]  /*0340*/  CS2R R28, SRZ ;  /* 0x00000000001c7805 */ /* 0x000fe4000001ff00 */
[----:B----4-:R-:W-:Y:S01]  /*0350*/  CS2R R26, SRZ ;  /* 0x00000000001a7805 */ /* 0x010fe2000001ff00 */
[----:B------:R-:W-:-:S03]  /*0360*/  IMAD.WIDE R44, R33, 0x4, R44 ;  /* 0x00000004212c7825 */ /* 0x000fc600078e022c */
[----:B------:R0:W2:Y:S01]  /*0370*/  @P3 LDG.E.EL.128 R28, desc[UR8][R40.64] ;  /* 0x00000008281c3981 */ /* 0x0000a2000c2e1d00 */
[----:B------:R-:W-:Y:S02]  /*0380*/  CS2R R32, SRZ ;  /* 0x0000000000207805 */ /* 0x000fe4000001ff00 */
[----:B------:R-:W-:Y:S01]  /*0390*/  CS2R R34, SRZ ;  /* 0x0000000000227805 */ /* 0x000fe2000001ff00 */
[----:B------:R4:W2:Y:S05]  /*03a0*/  @P4 LDG.E.EL.128 R24, desc[UR8][R36.64] ;  /* 0x0000000824184981 */ /* 0x0008aa000c2e1d00 */
[----:B------:R1:W2:Y:S01]  /*03b0*/  @P4 LDG.E.EL.128 R32, desc[UR8][R44.64] ;  /* 0x000000082c204981 */ /* 0x0002a2000c2e1d00 */
[----:B0-----:R-:W-:Y:S01]  /*03c0*/  IMAD.WIDE R40, R3, 0x4, R38 ;  /* 0x0000000403287825 */ /* 0x001fe200078e0226 */
[----:B------:R-:W-:-:S02]  /*03d0*/  CS2R R38, SRZ ;  /* 0x0000000000267805 */ /* 0x000fc4000001ff00 */
[----:B----4-:R-:W-:Y:S01]  /*03e0*/  CS2R R36, SRZ ;  /* 0x0000000000247805 */ /* 0x010fe2000001ff00 */
[----:B-1----:R-:W-:Y:S01]  /*03f0*/  IMAD.WIDE R44, R3, 0x4, R42 ;  /* 0x00000004032c7825 */ /* 0x002fe200078e022a */
[----:B------:R-:W-:-:S04]  /*0400*/  CS2R R42, SRZ ;  /* 0x00000000002a7805 */ /* 0x000fc8000001ff00 */
[----:B------:R0:W3:Y:S02]  /*0410*/  @!P0 LDG.E.EL.128 R36, desc[UR8][R40.64] ;  /* 0x0000000828248981 */ /* 0x0000e4000c2e1d00 */
[----:B0-----:R-:W-:-:S06]  /*0420*/  CS2R R40, SRZ ;  /* 0x0000000000287805 */ /* 0x001fcc000001ff00 */
[----:B------:R0:W4:Y:S02]  /*0430*/  @!P0 LDG.E.EL.128 R40, desc[UR8][R44.64] ;  /* 0x000000082c288981 */ /* 0x000124000c2e1d00 */
[----:B0-----:R-:W0:Y:S02]  /*0440*/  LDC.64 R44, c[0x0][0x230] ;  /* 0x00008c00ff2c7b82 */ /* 0x001e240000000a00 */
[----:B0-----:R-:W-:-:S04]  /*0450*/  IMAD.WIDE R44, R3, 0x4, R44 ;  /* 0x00000004032c7825 */ /* 0x001fc800078e022c */
[C---:B---3--:R-:W-:Y:S01]  /*0460*/  FADD R19, -R39.reuse, R19 ;  /* 0x0000001327137221 */ /* 0x048fe20000000100 */
[C---:B--2---:R-:W-:Y:S01]  /*0470*/  FADD R31, -R39.reuse, R31 ;  /* 0x0000001f271f7221 */ /* 0x044fe20000000100 */
[C---:B------:R-:W-:Y:S01]  /*0480*/  FADD R35, -R39.reuse, R35 ;  /* 0x0000002327237221 */ /* 0x040fe20000000100 */
[----:B------:R-:W-:Y:S01]  /*0490*/  FADD R39, -R39, R23 ;  /* 0x0000001727277221 */ /* 0x000fe20000000100 */
[C---:B------:R-:W-:Y:S01]  /*04a0*/  FADD R17, -R37.reuse, R17 ;  /* 0x0000001125117221 */ /* 0x040fe20000000100 */
[C---:B------:R-:W-:Y:S01]  /*04b0*/  FADD R29, -R37.reuse, R29 ;  /* 0x0000001d251d7221 */ /* 0x040fe20000000100 */
[C---:B------:R-:W-:Y:S01]  /*04c0*/  FADD R33, -R37.reuse, R33 ;  /* 0x0000002125217221 */ /* 0x040fe20000000100 */
[----:B------:R-:W-:Y:S01]  /*04d0*/  FADD R21, -R37, R21 ;  /* 0x0000001525157221 */ /* 0x000fe20000000100 */
[----:B----4-:R-:W-:Y:S01]  /*04e0*/  FADD R23, R40, 9.9999997473787516356e-06 ;  /* 0x3727c5ac28177421 */ /* 0x010fe20000000000 */
[----:B------:R-:W-:-:S03]  /*04f0*/  FADD R37, R41, 9.9999997473787516356e-06 ;  /* 0x3727c5ac29257421 */ /* 0x000fc60000000000 */
[----:B------:R0:W1:Y:S01]  /*0500*/  MUFU.SQRT R40, R23 ;  /* 0x0000001700287308 */ /* 0x0000620000002000 */
[----:B------:R-:W-:Y:S01]  /*0510*/  FADD R42, R42, 9.9999997473787516356e-06 ;  /* 0x3727c5ac2a2a7421 */ /* 0x000fe20000000000 */
[----:B------:R-:W-:-:S06]  /*0520*/  FADD R43, R43, 9.9999997473787516356e-06 ;  /* 0x3727c5ac2b2b7421 */ /* 0x000fcc0000000000 */
[----:B------:R-:W2:Y:S01]  /*0530*/  MUFU.SQRT R37, R37 ;  /* 0x0000002500257308 */ /* 0x000ea20000002000 */
[C---:B------:R-:W-:Y:S01]  /*0540*/  FADD R18, -R38.reuse, R18 ;  /* 0x0000001226127221 */ /* 0x040fe20000000100 */
[C---:B------:R-:W-:Y:S01]  /*0550*/  FADD R30, -R38.reuse, R30 ;  /* 0x0000001e261e7221 */ /* 0x040fe20000000100 */
[C---:B------:R-:W-:Y:S01]  /*0560*/  FADD R34, -R38.reuse, R34 ;  /* 0x0000002226227221 */ /* 0x040fe20000000100 */
[----:B------:R-:W-:Y:S01]  /*0570*/  FADD R22, -R38, R22 ;  /* 0x0000001626167221 */ /* 0x000fe20000000100 */
[----:B0-----:R-:W-:Y:S01]  /*0580*/  FADD R23, -R36, R32 ;  /* 0x0000002024177221 */ /* 0x001fe20000000100 */
[C---:B-1----:R-:W-:Y:S02]  /*0590*/  FSETP.GT.AND P4, PT, R40.reuse, 8.50705917302346158658e+37, PT ;  /* 0x7e8000002800780b */ /* 0x042fe40003f84000 */
[----:B------:R-:W0:Y:S01]  /*05a0*/  MUFU.SQRT R38, R42 ;  /* 0x0000002a00267308 */ /* 0x000e220000002000 */
[----:B------:R-:W-:Y:S01]  /*05b0*/  HFMA2.MMA R32, -RZ, RZ, 1.625, 0 ;  /* 0x3e800000ff207435 */ /* 0x000fe200000001ff */
[----:B------:R-:W-:-:S06]  /*05c0*/  FSETP.GEU.AND P5, PT, R40, 1.175494350822287508e-38, PT ;  /* 0x008000002800780b */ /* 0x000fcc0003fae000 */
[----:B------:R-:W1:Y:S01]  /*05d0*/  MUFU.SQRT R42, R43 ;  /* 0x0000002b002a7308 */ /* 0x000e620000002000 */
[C---:B--2---:R-:W-:Y:S01]  /*05e0*/  FSETP.GT.AND P1, PT, R37.reuse, 8.50705917302346158658e+37, PT ;  /* 0x7e8000002500780b */ /* 0x044fe20003f24000 */
[C---:B------:R-:W-:Y:S01]  /*05f0*/  FADD R16, -R36.reuse, R16 ;  /* 0x0000001024107221 */ /* 0x040fe20000000100 */
[C---:B------:R-:W-:Y:S01]  /*0600*/  FADD R28, -R36.reuse, R28 ;  /* 0x0000001c241c7221 */ /* 0x040fe20000000100 */
[----:B------:R-:W-:Y:S01]  /*0610*/  FADD R36, -R36, R20 ;  /* 0x0000001424247221 */ /* 0x000fe20000000100 */
[----:B------:R-:W-:Y:S01]  /*0620*/  FSEL R20, R32, 1, P4 ;  /* 0x3f80000020147808 */ /* 0x000fe20002000000 */
[----:B------:R-:W-:Y:S01]  /*0630*/  @P4 FMUL R40, R40, 0.25 ;  /* 0x3e80000028284820 */ /* 0x000fe20000400000 */
[----:B------:R-:W-:-:S03]  /*0640*/  FSETP.GEU.AND P2, PT, R37, 1.175494350822287508e-38, PT ;  /* 0x008000002500780b */ /* 0x000fc60003f4e000 */
[----:B------:R-:W-:Y:S01]  /*0650*/  @!P5 FMUL R40, R40, 16777216 ;  /* 0x4b8000002828d820 */ /* 0x000fe20000400000 */
[----:B------:R-:W-:Y:S01]  /*0660*/  @!P5 FMUL R20, R20, 16777216 ;  /* 0x4b8000001414d820 */ /* 0x000fe20000400000 */
[----:B0-----:R-:W-:Y:S02]  /*0670*/  FSETP.GT.AND P3, PT, R38, 8.50705917302346158658e+37, PT ;  /* 0x7e8000002600780b */ /* 0x001fe40003f64000 */
[C---:B-1----:R-:W-:Y:S01]  /*0680*/  FSETP.GT.AND P5, PT, R42.reuse, 8.50705917302346158658e+37, PT ;  /* 0x7e8000002a00780b */ /* 0x042fe20003fa4000 */
[----:B------:R-:W-:Y:S01]  /*0690*/  @P1 FMUL R37, R37, 0.25 ;  /* 0x3e80000025251820 */ /* 0x000fe20000400000 */
[----:B------:R-:W-:Y:S01]  /*06a0*/  FSETP.GEU.AND P6, PT, R42, 1.175494350822287508e-38, PT ;  /* 0x008000002a00780b */ /* 0x000fe20003fce000 */
[----:B------:R-:W0:Y:S01]  /*06b0*/  MUFU.RCP R41, R40 ;  /* 0x0000002800297308 */ /* 0x000e220000001000 */
[----:B------:R-:W-:Y:S02]  /*06c0*/  FSETP.GEU.AND P4, PT, R38, 1.175494350822287508e-38, PT ;  /* 0x008000002600780b */ /* 0x000fe40003f8e000 */
[----:B------:R-:W-:-:S05]  /*06d0*/  @!P2 FMUL R37, R37, 16777216 ;  /* 0x4b8000002525a820 */ /* 0x000fca0000400000 */
[----:B------:R1:W2:Y:S01]  /*06e0*/  MUFU.RCP R40, R37 ;  /* 0x0000002500287308 */ /* 0x0002a20000001000 */
[----:B------:R-:W-:Y:S01]  /*06f0*/  @P3 FMUL R38, R38, 0.25 ;  /* 0x3e80000026263820 */ /* 0x000fe20000400000 */
[----:B------:R-:W-:Y:S01]  /*0700*/  @P5 FMUL R42, R42, 0.25 ;  /* 0x3e8000002a2a5820 */ /* 0x000fe20000400000 */
[----:B------:R-:W-:-:S03]  /*0710*/  FSEL R43, R32, 1, P1 ;  /* 0x3f800000202b7808 */ /* 0x000fc60000800000 */
[----:B------:R-:W-:Y:S01]  /*0720*/  @!P6 FMUL R42, R42, 16777216 ;  /* 0x4b8000002a2ae820 */ /* 0x000fe20000400000 */
[----:B------:R-:W-:Y:S01]  /*0730*/  @!P4 FMUL R38, R38, 16777216 ;  /* 0x4b8000002626c820 */ /* 0x000fe20000400000 */
[----:B0-----:R-:W-:Y:S01]  /*0740*/  FMUL R41, R41, R20 ;  /* 0x0000001429297220 */ /* 0x001fe20000400000 */
[----:B------:R-:W-:Y:S02]  /*0750*/  @!P2 FMUL R43, R43, 16777216 ;  /* 0x4b8000002b2ba820 */ /* 0x000fe40000400000 */
[----:B------:R-:W0:Y:S01]  /*0760*/  MUFU.RCP R20, R38 ;  /* 0x0000002600147308 */ /* 0x000e220000001000 */
[----:B-1----:R-:W-:Y:S01]  /*0770*/  FSEL R37, R32, 1, P5 ;  /* 0x3f80000020257808 */ /* 0x002fe20002800000 */
[----:B--2---:R-:W-:-:S06]  /*0780*/  FMUL R40, R40, R43 ;  /* 0x0000002b28287220 */ /* 0x004fcc0000400000 */
[----:B------:R-:W1:Y:S01]  /*0790*/  MUFU.RCP R42, R42 ;  /* 0x0000002a002a7308 */ /* 0x000e620000001000 */
[----:B------:R-:W-:Y:S01]  /*07a0*/  FSEL R43, R32, 1, P3 ;  /* 0x3f800000202b7808 */ /* 0x000fe20001800000 */
[----:B------:R-:W-:-:S04]  /*07b0*/  @!P6 FMUL R37, R37, 16777216 ;  /* 0x4b8000002525e820 */ /* 0x000fc80000400000 */
[----:B------:R-:W-:Y:S01]  /*07c0*/  @!P4 FMUL R43, R43, 16777216 ;  /* 0x4b8000002b2bc820 */ /* 0x000fe20000400000 */
[----:B------:R-:W-:-:S03]  /*07d0*/  FMUL R16, R16, R41 ;  /* 0x0000002910107220 */ /* 0x000fc60000400000 */
[----:B0-----:R-:W-:Y:S01]  /*07e0*/  FMUL R20, R20, R43 ;  /* 0x0000002b14147220 */ /* 0x001fe20000400000 */
[----:B------:R-:W-:Y:S01]  /*07f0*/  FMUL R36, R36, R41 ;  /* 0x0000002924247220 */ /* 0x000fe20000400000 */
[----:B------:R-:W-:Y:S01]  /*0800*/  FMUL R38, R21, R40 ;  /* 0x0000002815267220 */ /* 0x000fe20000400000 */
[----:B-1----:R-:W-:Y:S01]  /*0810*/  FMUL R32, R42, R37 ;  /* 0x000000252a207220 */ /* 0x002fe20000400000 */
[-C--:B------:R-:W-:Y:S01]  /*0820*/  FMUL R37, R28, R41.reuse ;  /* 0x000000291c257220 */ /* 0x080fe20000400000 */
[----:B------:R-:W-:Y:S01]  /*0830*/  FMUL R28, R23, R41 ;  /* 0x00000029171c7220 */ /* 0x000fe20000400000 */
[-C--:B------:R-:W-:Y:S01]  /*0840*/  FMUL R18, R18, R20.reuse ;  /* 0x0000001412127220 */ /* 0x080fe20000400000 */
[-C--:B------:R-:W-:Y:S01]  /*0850*/  FMUL R41, R22, R20.reuse ;  /* 0x0000001416297220 */ /* 0x080fe20000400000 */
[-C--:B------:R-:W-:Y:S01]  /*0860*/  FMUL R30, R30, R20.reuse ;  /* 0x000000141e1e7220 */ /* 0x080fe20000400000 */
[----:B------:R-:W-:Y:S01]  /*0870*/  FMUL R42, R34, R20 ;  /* 0x00000014222a7220 */ /* 0x000fe20000400000 */
[----:B------:R-:W-:-:S02]  /*0880*/  CS2R R20, SRZ ;  /* 0x0000000000147805 */ /* 0x000fc4000001ff00 */
[----:B------:R-:W-:-:S06]  /*0890*/  CS2R R22, SRZ ;  /* 0x0000000000167805 */ /* 0x000fcc000001ff00 */
[----:B------:R0:W2:Y:S02]  /*08a0*/  @!P0 LDG.E.EL.128 R20, desc[UR8][R44.64] ;  /* 0x000000082c148981 */ /* 0x0000a4000c2e1d00 */
[----:B0-----:R-:W0:Y:S01]  /*08b0*/  LDC.64 R44, c[0x0][0x238] ;  /* 0x00008e00ff2c7b82 */ /* 0x001e220000000a00 */
[-C--:B------:R-:W-:Y:S01]  /*08c0*/  FMUL R17, R17, R40.reuse ;  /* 0x0000002811117220 */ /* 0x080fe20000400000 */
[-C--:B------:R-:W-:Y:S01]  /*08d0*/  FMUL R29, R29, R40.reuse ;  /* 0x000000281d1d7220 */ /* 0x080fe20000400000 */
[----:B------:R-:W-:Y:S01]  /*08e0*/  FMUL R40, R33, R40 ;  /* 0x0000002821287220 */ /* 0x000fe20000400000 */
[-C--:B------:R-:W-:Y:S01]  /*08f0*/  FMUL R19, R19, R32.reuse ;  /* 0x0000002013137220 */ /* 0x080fe20000400000 */
[-C--:B------:R-:W-:Y:S01]  /*0900*/  FMUL R39, R39, R32.reuse ;  /* 0x0000002027277220 */ /* 0x080fe20000400000 */
[-C--:B------:R-:W-:Y:S01]  /*0910*/  FMUL R31, R31, R32.reuse ;  /* 0x000000201f1f7220 */ /* 0x080fe20000400000 */
[----:B------:R-:W-:Y:S01]  /*0920*/  FMUL R43, R35, R32 ;  /* 0x00000020232b7220 */ /* 0x000fe20000400000 */
[----:B------:R-:W-:-:S02]  /*0930*/  CS2R R32, SRZ ;  /* 0x0000000000207805 */ /* 0x000fc4000001ff00 */
[----:B------:R-:W-:Y:S01]  /*0940*/  CS2R R34, SRZ ;  /* 0x0000000000227805 */ /* 0x000fe2000001ff00 */
[----:B0-----:R-:W-:-:S05]  /*0950*/  IMAD.WIDE R44, R3, 0x4, R44 ;  /* 0x00000004032c7825 */ /* 0x001fca00078e022c */
[----:B------:R-:W2:Y:S01]  /*0960*/  @!P0 LDG.E.EL.128 R32, desc[UR8][R44.64] ;  /* 0x000000082c208981 */ /* 0x000ea2000c2e1d00 */
[----:B------:R-:W0:Y:S01]  /*0970*/  S2R R3, SR_TID.X ;  /* 0x0000000000037919 */ /* 0x000e220000002100 */
[----:B------:R-:W1:Y:S01]  /*0980*/  S2UR UR6, SR_CgaCtaId ;  /* 0x00000000000679c3 */ /* 0x000e620000008800 */
[----:B------:R-:W-:Y:S01]  /*0990*/  UMOV UR5, 0x400 ;  /* 0x0000040000057882 */ /* 0x000fe20000000000 */
[----:B------:R-:W-:Y:S01]  /*09a0*/  LOP3.LUT R2, R2, 0x7f, R0, 0xf8, !PT ;  /* 0x0000007f02027812 */ /* 0x000fe200078ef800 */
[----:B-1----:R-:W-:-:S03]  /*09b0*/  UPRMT UR5, UR6, 0x654, UR5 ;  /* 0x0000065406057896 */ /* 0x002fc60008000005 */
[----:B------:R-:W-:Y:S01]  /*09c0*/  ISETP.GE.AND P0, PT, R2, 0x60, PT ;  /* 0x000000600200780c */ /* 0x000fe20003f06270 */
[-CC-:B--2---:R-:W-:Y:S01]  /*09d0*/  FFMA R16, R16, R20.reuse, R32.reuse ;  /* 0x0000001410107223 */ /* 0x184fe20000000020 */
[-CC-:B------:R-:W-:Y:S01]  /*09e0*/  FFMA R36, R36, R20.reuse, R32.reuse ;  /* 0x0000001424247223 */ /* 0x180fe20000000020 */
[-CC-:B------:R-:W-:Y:S01]  /*09f0*/  FFMA R37, R37, R20.reuse, R32.reuse ;  /* 0x0000001425257223 */ /* 0x180fe20000000020 */
[----:B------:R-:W-:Y:S01]  /*0a00*/  FFMA R28, R28, R20, R32 ;  /* 0x000000141c1c7223 */ /* 0x000fe20000000020 */
[----:B0-----:R-:W-:Y:S01]  /*0a10*/  SHF.L.U32 R20, R3, 0x2, RZ ;  /* 0x0000000203147819 */ /* 0x001fe200000006ff */
[-CC-:B------:R-:W-:Y:S01]  /*0a20*/  FFMA R17, R17, R21.reuse, R33.reuse ;  /* 0x0000001511117223 */ /* 0x180fe20000000021 */
[-CC-:B------:R-:W-:Y:S01]  /*0a30*/  FFMA R38, R38, R21.reuse, R33.reuse ;  /* 0x0000001526267223 */ /* 0x180fe20000000021 */
[-CC-:B------:R-:W-:Y:S01]  /*0a40*/  FFMA R29, R29, R21.reuse, R33.reuse ;  /* 0x000000151d1d7223 */ /* 0x180fe20000000021 */
[----:B------:R-:W-:Y:S01]  /*0a50*/  FFMA R40, R40, R21, R33 ;  /* 0x0000001528287223 */ /* 0x000fe20000000021 */
[----:B------:R-:W-:-:S02]  /*0a60*/  LOP3.LUT R32, R3, 0x80, RZ, 0xc0, !PT ;  /* 0x0000008003207812 */ /* 0x000fc400078ec0ff */
[----:B------:R-:W-:-:S04]  /*0a70*/  LOP3.LUT R21, R20, 0x180, RZ, 0xc0, !PT ;  /* 0x0000018014157812 */ /* 0x000fc800078ec0ff */
[----:B------:R-:W-:-:S04]  /*0a80*/  LEA R21, R32, R21, 0x2 ;  /* 0x0000001520157211 */ /* 0x000fc800078e10ff */
[----:B------:R-:W-:Y:S02]  /*0a90*/  LOP3.LUT R20, R21, 0x7c, R20, 0xf8, !PT ;  /* 0x0000007c15147812 */ /* 0x000fe400078ef814 */
[----:B------:R-:W-:Y:S02]  /*0aa0*/  LEA.HI R21, R21, UR5, RZ, 0x1b ;  /* 0x0000000515157c11 */ /* 0x000fe4000f8fd8ff */
[----:B------:R-:W-:Y:S02]  /*0ab0*/  SHF.R.U32.HI R32, RZ, 0x7, R0 ;  /* 0x00000007ff207819 */ /* 0x000fe40000011600 */
[----:B------:R-:W-:Y:S02]  /*0ac0*/  LEA R20, R20, R21, 0x2 ;  /* 0x0000001514147211 */ /* 0x000fe400078e10ff */
[----:B------:R-:W-:Y:S02]  /*0ad0*/  SHF.R.U32.HI R21, RZ, 0x5, R3 ;  /* 0x00000005ff157819 */ /* 0x000fe40000011603 */
[----:B------:R-:W-:Y:S01]  /*0ae0*/  LOP3.LUT R0, R3, 0xff, RZ, 0xc0, !PT ;  /* 0x000000ff03007812 */ /* 0x000fe200078ec0ff */
[-CC-:B------:R-:W-:Y:S01]  /*0af0*/  FFMA R18, R18, R22.reuse, R34.reuse ;  /* 0x0000001612127223 */ /* 0x180fe20000000022 */
[-CC-:B------:R-:W-:Y:S01]  /*0b00*/  FFMA R41, R41, R22.reuse, R34.reuse ;  /* 0x0000001629297223 */ /* 0x180fe20000000022 */
[-CC-:B------:R-:W-:Y:S01]  /*0b10*/  FFMA R30, R30, R22.reuse, R34.reuse ;  /* 0x000000161e1e7223 */ /* 0x180fe20000000022 */
[----:B------:R-:W-:Y:S01]  /*0b20*/  FFMA R42, R42, R22, R34 ;  /* 0x000000162a2a7223 */ /* 0x000fe20000000022 */
[----:B------:R-:W-:-:S02]  /*0b30*/  LOP3.LUT R3, R21, 0x4, RZ, 0xc0, !PT ;  /* 0x0000000415037812 */ /* 0x000fc400078ec0ff */
[C---:B------:R-:W-:Y:S02]  /*0b40*/  LOP3.LUT R21, R0.reuse, 0x100, RZ, 0xfc, !PT ;  /* 0x0000010000157812 */ /* 0x040fe400078efcff */
[C---:B------:R-:W-:Y:S01]  /*0b50*/  LOP3.LUT R22, R0.reuse, 0x200, RZ, 0xfc, !PT ;  /* 0x0000020000167812 */ /* 0x040fe200078efcff */
[-CC-:B------:R-:W-:Y:S01]  /*0b60*/  FFMA R19, R19, R23.reuse, R35.reuse ;  /* 0x0000001713137223 */ /* 0x180fe20000000023 */
[-CC-:B------:R-:W-:Y:S01]  /*0b70*/  FFMA R39, R39, R23.reuse, R35.reuse ;  /* 0x0000001727277223 */ /* 0x180fe20000000023 */
[-CC-:B------:R-:W-:Y:S01]  /*0b80*/  FFMA R31, R31, R23.reuse, R35.reuse ;  /* 0x000000171f1f7223 */ /* 0x180fe20000000023 */
[----:B------:R-:W-:Y:S01]  /*0b90*/  FFMA R43, R43, R23, R35 ;  /* 0x000000172b2b7223 */ /* 0x000fe20000000023 */
[----:B------:R-:W-:Y:S02]  /*0ba0*/  LOP3.LUT R23, R0, 0x300, RZ, 0xfc, !PT ;  /* 0x0000030000177812 */ /* 0x000fe400078efcff */
[----:B------:R-:W-:Y:S02]  /*0bb0*/  SHF.R.U32.HI R21, RZ, 0x5, R21 ;  /* 0x00000005ff157819 */ /* 0x000fe40000011615 */
[----:B------:R-:W-:-:S02]  /*0bc0*/  SHF.R.U32.HI R22, RZ, 0x5, R22 ;  /* 0x00000005ff167819 */ /* 0x000fc40000011616 */
[----:B------:R-:W-:Y:S02]  /*0bd0*/  SGXT.U32 R32, R32, 0x1 ;  /* 0x000000012020781a */ /* 0x000fe40000000000 */
[----:B------:R-:W-:Y:S02]  /*0be0*/  SHF.R.U32.HI R23, RZ, 0x5, R23 ;  /* 0x00000005ff177819 */ /* 0x000fe40000011617 */
[----:B------:R-:W-:Y:S02]  /*0bf0*/  LOP3.LUT R21, R21, 0xc, RZ, 0xc0, !PT ;  /* 0x0000000c15157812 */ /* 0x000fe400078ec0ff */
[----:B------:R-:W-:Y:S02]  /*0c00*/  LOP3.LUT R22, R22, 0x14, RZ, 0xc0, !PT ;  /* 0x0000001416167812 */ /* 0x000fe400078ec0ff */
[----:B------:R-:W-:Y:S02]  /*0c10*/  LOP3.LUT R32, R32, UR4, RZ, 0xfc, !PT ;  /* 0x0000000420207c12 */ /* 0x000fe4000f8efcff */
[----:B------:R-:W-:-:S02]  /*0c20*/  LOP3.LUT R23, R23, 0x1c, RZ, 0xc0, !PT ;  /* 0x0000001c17177812 */ /* 0x000fc400078ec0ff */
[----:B------:R-:W-:Y:S02]  /*0c30*/  IADD3 R21, R21, UR5, RZ ;  /* 0x0000000515157c10 */ /* 0x000fe4000fffe0ff */
[----:B------:R-:W-:Y:S02]  /*0c40*/  IADD3 R33, R22, UR5, RZ ;  /* 0x0000000516217c10 */ /* 0x000fe4000fffe0ff */
[----:B------:R-:W-:Y:S02]  /*0c50*/  LOP3.LUT R22, R32, 0x1c, RZ, 0xfc, !PT ;  /* 0x0000001c20167812 */ /* 0x000fe400078efcff */
[----:B------:R-:W-:Y:S02]  /*0c60*/  IADD3 R35, R23, UR5, RZ ;  /* 0x0000000517237c10 */ /* 0x000fe4000fffe0ff */
[C---:B------:R-:W-:Y:S02]  /*0c70*/  LEA R23, R0.reuse, R21, 0x2 ;  /* 0x0000001500177211 */ /* 0x040fe400078e10ff */
[----:B------:R-:W-:Y:S01]  /*0c80*/  LEA R21, R0, R33, 0x2 ;  /* 0x0000002100157211 */ /* 0x000fe200078e10ff */
[----:B------:R-:W-:Y:S01]  /*0c90*/  IMAD.HI R33, R22, 0x5397829d, RZ ;  /* 0x5397829d16217827 */ /* 0x000fe200078e02ff */
[----:B------:R-:W-:-:S04]  /*0ca0*/  IADD3 R3, R3, UR5, RZ ;  /* 0x0000000503037c10 */ /* 0x000fc8000fffe0ff */
[----:B------:R-:W-:-:S04]  /*0cb0*/  SHF.R.U32.HI R34, RZ, 0x1f, R33 ;  /* 0x0000001fff227819 */ /* 0x000fc80000011621 */
[----:B------:R-:W-:Y:S02]  /*0cc0*/  LEA.HI.SX32 R33, R33, R34, 0x1c ;  /* 0x0000002221217211 */ /* 0x000fe400078fe2ff */
[C---:B------:R-:W-:Y:S02]  /*0cd0*/  LEA R3, R0.reuse, R3, 0x2 ;  /* 0x0000000300037211 */ /* 0x040fe400078e10ff */
[----:B------:R-:W-:Y:S01]  /*0ce0*/  LEA R0, R0, R35, 0x2 ;  /* 0x0000002300007211 */ /* 0x000fe200078e10ff */
[----:B------:R-:W-:Y:S01]  /*0cf0*/  IMAD R35, R33, -0x31, R22 ;  /* 0xffffffcf21237824 */ /* 0x000fe200078e0216 */
[----:B------:R-:W-:-:S03]  /*0d00*/  ISETP.LT.AND P1, PT, R22, 0xc4, !P0 ;  /* 0x000000c41600780c */ /* 0x000fc60004721270 */
[----:B------:R-:W-:-:S04]  /*0d10*/  IMAD R34, R2, 0x31, R35 ;  /* 0x0000003102227824 */ /* 0x000fc800078e0223 */
[----:B------:R-:W-:Y:S01]  /*0d20*/  IMAD R22, R33, 0x1260, R34 ;  /* 0x0000126021167824 */ /* 0x000fe200078e0222 */
[----:B------:R-:W-:Y:S01]  /*0d30*/  LOP3.LUT R33, R32, 0x10, RZ, 0xfc, !PT ;  /* 0x0000001020217812 */ /* 0x000fe200078efcff */
[----:B-----5:R-:W-:-:S04]  /*0d40*/  FADD R4, R16, R4 ;  /* 0x0000000410047221 */ /* 0x020fc80000000000 */
[----:B------:R-:W-:-:S05]  /*0d50*/  IMAD.HI R16, R33, 0x5397829d, RZ ;  /* 0x5397829d21107827 */ /* 0x000fca00078e02ff */
[----:B------:R-:W-:-:S04]  /*0d60*/  SHF.R.U32.HI R35, RZ, 0x1f, R16 ;  /* 0x0000001fff237819 */ /* 0x000fc80000011610 */
[----:B------:R-:W-:Y:S02]  /*0d70*/  LEA.HI.SX32 R16, R16, R35, 0x1c ;  /* 0x0000002310107211 */ /* 0x000fe400078fe2ff */
[----:B------:R-:W-:-:S03]  /*0d80*/  ISETP.LT.AND P3, PT, R33, 0xc4, !P0 ;  /* 0x000000c42100780c */ /* 0x000fc60004761270 */
[----:B------:R-:W-:Y:S01]  /*0d90*/  IMAD R35, R16, -0x31, R33 ;  /* 0xffffffcf10237824 */ /* 0x000fe200078e0221 */
[----:B------:R-:W-:Y:S01]  /*0da0*/  LOP3.LUT R33, R32, 0xe, RZ, 0xfc, !PT ;  /* 0x0000000e20217812 */ /* 0x000fe200078efcff */
[----:B------:R-:W-:-:S04]  /*0db0*/  FADD R17, R17, R5 ;  /* 0x0000000511117221 */ /* 0x000fc80000000000 */
[----:B------:R-:W-:-:S05]  /*0dc0*/  IMAD.HI R5, R33, 0x5397829d, RZ ;  /* 0x5397829d21057827 */ /* 0x000fca00078e02ff */
[----:B------:R-:W-:-:S04]  /*0dd0*/  SHF.R.U32.HI R34, RZ, 0x1f, R5 ;  /* 0x0000001fff227819 */ /* 0x000fc80000011605 */
[----:B------:R-:W-:Y:S02]  /*0de0*/  LEA.HI.SX32 R34, R5, R34, 0x1c ;  /* 0x0000002205227211 */ /* 0x000fe400078fe2ff */
[----:B------:R-:W-:-:S03]  /*0df0*/  ISETP.LT.AND P4, PT, R33, 0xc4, !P0 ;  /* 0x000000c42100780c */ /* 0x000fc60004781270 */
[----:B------:R-:W-:Y:S01]  /*0e00*/  IMAD R5, R34, -0x31, R33 ;  /* 0xffffffcf22057824 */ /* 0x000fe200078e0221 */
[----:B------:R-:W-:Y:S01]  /*0e10*/  LOP3.LUT R33, R32, 0xc, RZ, 0xfc, !PT ;  /* 0x0000000c20217812 */ /* 0x000fe200078efcff */
[----:B------:R-:W-:Y:S01]  /*0e20*/  FADD R18, R18, R6 ;  /* 0x0000000612127221 */ /* 0x000fe20000000000 */
[----:B------:R-:W-:-:S03]  /*0e30*/  IMAD R35, R2, 0x31, R35 ;  /* 0x0000003102237824 */ /* 0x000fc600078e0223 */
[----:B------:R-:W-:-:S04]  /*0e40*/  IMAD.HI R6, R33, 0x5397829d, RZ ;  /* 0x5397829d21067827 */ /* 0x000fc800078e02ff */
[----:B------:R-:W-:Y:S01]  /*0e50*/  IMAD R16, R16, 0x1260, R35 ;  /* 0x0000126010107824 */ /* 0x000fe200078e0223 */
[----:B------:R-:W-:Y:S01]  /*0e60*/  SHF.R.U32.HI R35, RZ, 0x1f, R6 ;  /* 0x0000001fff237819 */ /* 0x000fe20000011606 */
[----:B------:R-:W-:-:S03]  /*0e70*/  FADD R19, R19, R7 ;  /* 0x0000000713137221 */ /* 0x000fc60000000000 */
[----:B------:R-:W-:Y:S01]  /*0e80*/  LEA.HI.SX32 R6, R6, R35, 0x1c ;  /* 0x0000002306067211 */ /* 0x000fe200078fe2ff */
[----:B------:R-:W-:Y:S01]  /*0e90*/  STS [R20], R4 ;  /* 0x0000000414007388 */ /* 0x000fe20000000800 */
[----:B------:R-:W-:-:S03]  /*0ea0*/  IMAD R5, R2, 0x31, R5 ;  /* 0x0000003102057824 */ /* 0x000fc600078e0205 */
[----:B------:R-:W-:Y:S01]  /*0eb0*/  IMAD R35, R6, -0x31, R33 ;  /* 0xffffffcf06237824 */ /* 0x000fe200078e0221 */
[----:B------:R-:W-:Y:S01]  /*0ec0*/  STS [R20+0x4], R17 ;  /* 0x0000041114007388 */ /* 0x000fe20000000800 */
[----:B------:R-:W-:-:S03]  /*0ed0*/  LOP3.LUT R7, R32, 0x1a, RZ, 0xfc, !PT ;  /* 0x0000001a20077812 */ /* 0x000fc600078efcff */
[----:B------:R-:W-:Y:S01]  /*0ee0*/  STS [R20+0x8], R18 ;  /* 0x0000081214007388 */ /* 0x000fe20000000800 */
[----:B------:R-:W-:-:S03]  /*0ef0*/  FADD R38, R38, R9 ;  /* 0x0000000926267221 */ /* 0x000fc60000000000 */
[----:B------:R-:W-:Y:S01]  /*0f00*/  STS [R20+0xc], R19 ;  /* 0x00000c1314007388 */ /* 0x000fe20000000800 */
[----:B------:R-:W-:Y:S01]  /*0f10*/  IMAD R35, R2, 0x31, R35 ;  /* 0x0000003102237824 */ /* 0x000fe200078e0223 */
[----:B------:R-:W-:Y:S01]  /*0f20*/  BAR.SYNC.DEFER_BLOCKING 0x0 ;  /* 0x0000000000007b1d */ /* 0x000fe20000010000 */
[----:B------:R-:W-:Y:S01]  /*0f30*/  LOP3.LUT R9, R32, 0x18, RZ, 0xfc, !PT ;  /* 0x0000001820097812 */ /* 0x000fe200078efcff */
[----:B------:R-:W-:Y:S02]  /*0f40*/  IMAD R5, R34, 0x1260, R5 ;  /* 0x0000126022057824 */ /* 0x000fe400078e0205 */
[----:B------:R-:W-:Y:S01]  /*0f50*/  FADD R31, R31, R15 ;  /* 0x0000000f1f1f7221 */ /* 0x000fe20000000000 */
[----:B------:R-:W-:Y:S01]  /*0f60*/  IMAD R6, R6, 0x1260, R35 ;  /* 0x0000126006067824 */ /* 0x000fe200078e0223 */
[----:B------:R-:W-:Y:S01]  /*0f70*/  LOP3.LUT R15, R32, 0x14, RZ, 0xfc, !PT ;  /* 0x00000014200f7812 */ /* 0x000fe200078efcff */
[----:B------:R-:W-:Y:S01]  /*0f80*/  IMAD.HI R34, R7, 0x5397829d, RZ ;  /* 0x5397829d07227827 */ /* 0x000fe200078e02ff */
[----:B------:R-:W-:-:S03]  /*0f90*/  ISETP.LT.AND P5, PT, R33, 0xc4, !P0 ;  /* 0x000000c42100780c */ /* 0x000fc600047a1270 */
[----:B------:R-:W-:-:S04]  /*0fa0*/  IMAD.HI R35, R9, 0x5397829d, RZ ;  /* 0x5397829d09237827 */ /* 0x000fc800078e02ff */
[----:B------:R-:W-:Y:S01]  /*0fb0*/  FADD R8, R36, R8 ;  /* 0x0000000824087221 */ /* 0x000fe20000000000 */
[----:B------:R-:W-:Y:S01]  /*0fc0*/  SHF.R.U32.HI R33, RZ, 0x1f, R34 ;  /* 0x0000001fff217819 */ /* 0x000fe20000011622 */
[----:B------:R-:W-:Y:S01]  /*0fd0*/  FADD R24, R28, R24 ;  /* 0x000000181c187221 */ /* 0x000fe20000000000 */
[----:B------:R-:W-:Y:S01]  /*0fe0*/  IMAD.HI R28, R15, 0x5397829d, RZ ;  /* 0x5397829d0f1c7827 */ /* 0x000fe200078e02ff */
[----:B------:R-:W-:Y:S02]  /*0ff0*/  SHF.R.U32.HI R36, RZ, 0x1f, R35 ;  /* 0x0000001fff247819 */ /* 0x000fe40000011623 */
[----:B------:R-:W-:Y:S02]  /*1000*/  LEA.HI.SX32 R34, R34, R33, 0x1c ;  /* 0x0000002122227211 */ /* 0x000fe400078fe2ff */
[----:B------:R-:W-:Y:S02]  /*1010*/  LEA.HI.SX32 R33, R35, R36, 0x1c ;  /* 0x0000002423217211 */ /* 0x000fe400078fe2ff */
[----:B------:R-:W-:Y:S01]  /*1020*/  SHF.R.U32.HI R35, RZ, 0x1f, R28 ;  /* 0x0000001fff237819 */ /* 0x000fe2000001161c */
[----:B------:R-:W-:Y:S01]  /*1030*/  FADD R43, R43, R27 ;  /* 0x0000001b2b2b7221 */ /* 0x000fe20000000000 */
[----:B------:R-:W-:Y:S02]  /*1040*/  LDS R17, [R23+0x400] ;  /* 0x0004000017117984 */ /* 0x000fe40000000800 */
[----:B------:R-:W-:-:S02]  /*1050*/  LEA.HI.SX32 R28, R28, R35, 0x1c ;  /* 0x000000231c1c7211 */ /* 0x000fc400078fe2ff */
[----:B------:R-:W0:Y:S04]  /*1060*/  LDS R35, [R3] ;  /* 0x0000000003237984 */ /* 0x000e280000000800 */
[----:B------:R-:W1:Y:S04]  /*1070*/  LDS R4, [R21+0x800] ;  /* 0x0008000015047984 */ /* 0x000e680000000800 */
[----:B------:R-:W2:Y:S01]  /*1080*/  LDS R27, [R0+0xc00] ;  /* 0x000c0000001b7984 */ /* 0x000ea20000000800 */
[----:B------:R-:W-:Y:S01]  /*1090*/  BAR.SYNC.DEFER_BLOCKING 0x0 ;  /* 0x0000000000007b1d */ /* 0x000fe20000010000 */
[----:B------:R-:W-:Y:S01]  /*10a0*/  FADD R10, R41, R10 ;  /* 0x0000000a290a7221 */ /* 0x000fe20000000000 */
[----:B------:R-:W-:Y:S01]  /*10b0*/  FADD R11, R39, R11 ;  /* 0x0000000b270b7221 */ /* 0x000fe20000000000 */
[----:B------:R-:W-:Y:S01]  /*10c0*/  FADD R37, R37, R12 ;  /* 0x0000000c25257221 */ /* 0x000fe20000000000 */
[----:B------:R-:W-:Y:S01]  /*10d0*/  FADD R13, R29, R13 ;  /* 0x0000000d1d0d7221 */ /* 0x000fe20000000000 */
[----:B------:R-:W-:-:S02]  /*10e0*/  LOP3.LUT R12, R32, 0x16, RZ, 0xfc, !PT ;  /* 0x00000016200c7812 */ /* 0x000fc400078efcff */
[----:B------:R-:W-:Y:S01]  /*10f0*/  LOP3.LUT R29, R32, 0x8, RZ, 0xfc, !PT ;  /* 0x00000008201d7812 */ /* 0x000fe200078efcff */
[----:B------:R-:W-:Y:S02]  /*1100*/  FADD R14, R30, R14 ;  /* 0x0000000e1e0e7221 */ /* 0x000fe40000000000 */
[----:B------:R-:W-:Y:S01]  /*1110*/  IMAD.HI R30, R12, 0x5397829d, RZ ;  /* 0x5397829d0c1e7827 */ /* 0x000fe200078e02ff */
[----:B------:R-:W-:Y:S04]  /*1120*/  STS [R20], R8 ;  /* 0x0000000814007388 */ /* 0x000fe80000000800 */
[----:B------:R-:W-:Y:S04]  /*1130*/  STS [R20+0x4], R38 ;  /* 0x0000042614007388 */ /* 0x000fe80000000800 */
[----:B------:R-:W-:Y:S04]  /*1140*/  STS [R20+0x8], R10 ;  /* 0x0000080a14007388 */ /* 0x000fe80000000800 */
[----:B------:R-:W-:Y:S01]  /*1150*/  STS [R20+0xc], R11 ;  /* 0x00000c0b14007388 */ /* 0x000fe20000000800 */
[----:B------:R-:W-:Y:S01]  /*1160*/  BAR.SYNC.DEFER_BLOCKING 0x0 ;  /* 0x0000000000007b1d */ /* 0x000fe20000010000 */
[----:B------:R-:W-:-:S04]  /*1170*/  IMAD.HI R36, R29, 0x5397829d, RZ ;  /* 0x5397829d1d247827 */ /* 0x000fc800078e02ff */
[----:B------:R-:W-:Y:S01]  /*1180*/  FADD R40, R40, R25 ;  /* 0x0000001928287221 */ /* 0x000fe20000000000 */
[----:B------:R-:W-:Y:S02]  /*1190*/  SHF.R.U32.HI R25, RZ, 0x1f, R30 ;  /* 0x0000001fff197819 */ /* 0x000fe4000001161e */
[----:B------:R-:W-:Y:S02]  /*11a0*/  SHF.R.U32.HI R39, RZ, 0x1f, R36 ;  /* 0x0000001fff277819 */ /* 0x000fe40000011624 */
[----:B------:R-:W-:Y:S02]  /*11b0*/  LEA.HI.SX32 R25, R30, R25, 0x1c ;  /* 0x000000191e197211 */ /* 0x000fe400078fe2ff */
[----:B------:R-:W-:Y:S02]  /*11c0*/  LEA.HI.SX32 R30, R36, R39, 0x1c ;  /* 0x00000027241e7211 */ /* 0x000fe400078fe2ff */
[----:B------:R-:W3:Y:S04]  /*11d0*/  LDS R39, [R3] ;  /* 0x0000000003277984 */ /* 0x000ee80000000800 */
[----:B------:R-:W4:Y:S04]  /*11e0*/  LDS R38, [R23+0x400] ;  /* 0x0004000017267984 */ /* 0x000f280000000800 */
[----:B------:R-:W5:Y:S04]  /*11f0*/  LDS R36, [R21+0x800] ;  /* 0x0008000015247984 */ /* 0x000f680000000800 */
[----:B------:R-:W0:Y:S01]  /*1200*/  LDS R8, [R0+0xc00] ;  /* 0x000c000000087984 */ /* 0x000e220000000800 */
[----:B------:R-:W-:Y:S06]  /*1210*/  BAR.SYNC.DEFER_BLOCKING 0x0 ;  /* 0x0000000000007b1d */ /* 0x000fec0000010000 */
[----:B------:R1:W-:Y:S04]  /*1220*/  STS [R20], R37 ;  /* 0x0000002514007388 */ /* 0x0003e80000000800 */
[----:B------:R-:W-:Y:S04]  /*1230*/  STS [R20+0x4], R13 ;  /* 0x0000040d14007388 */ /* 0x000fe80000000800 */
[----:B------:R-:W-:Y:S04]  /*1240*/  STS [R20+0x8], R14 ;  /* 0x0000080e14007388 */ /* 0x000fe80000000800 */
[----:B------:R-:W-:Y:S01]  /*1250*/  STS [R20+0xc], R31 ;  /* 0x00000c1f14007388 */ /* 0x000fe20000000800 */
[----:B------:R-:W-:Y:S01]  /*1260*/  BAR.SYNC.DEFER_BLOCKING 0x0 ;  /* 0x0000000000007b1d */ /* 0x000fe20000010000 */
[----:B-1----:R-:W-:-:S05]  /*1270*/  LOP3.LUT R37, R32, 0x12, RZ, 0xfc, !PT ;  /* 0x0000001220257812 */ /* 0x002fca00078efcff */
[----:B------:R-:W1:Y:S04]  /*1280*/  LDS R41, [R3] ;  /* 0x0000000003297984 */ /* 0x000e680000000800 */
[----:B------:R-:W0:Y:S04]  /*1290*/  LDS R31, [R23+0x400] ;  /* 0x00040000171f7984 */ /* 0x000e280000000800 */
[----:B------:R-:W0:Y:S04]  /*12a0*/  LDS R14, [R21+0x800] ;  /* 0x00080000150e7984 */ /* 0x000e280000000800 */
[----:B------:R-:W0:Y:S01]  /*12b0*/  LDS R13, [R0+0xc00] ;  /* 0x000c0000000d7984 */ /* 0x000e220000000800 */
[----:B------:R-:W-:Y:S01]  /*12c0*/  BAR.SYNC.DEFER_BLOCKING 0x0 ;  /* 0x0000000000007b1d */ /* 0x000fe20000010000 */
[----:B------:R-:W-:-:S04]  /*12d0*/  IMAD.HI R11, R37, 0x5397829d, RZ ;  /* 0x5397829d250b7827 */ /* 0x000fc800078e02ff */
[----:B------:R-:W-:Y:S01]  /*12e0*/  FADD R26, R42, R26 ;  /* 0x0000001a2a1a7221 */ /* 0x000fe20000000000 */
[----:B------:R-:W-:Y:S02]  /*12f0*/  SHF.R.U32.HI R18, RZ, 0x1f, R11 ;  /* 0x0000001fff127819 */ /* 0x000fe4000001160b */
[C---:B------:R-:W-:Y:S01]  /*1300*/  LOP3.LUT R42, R32.reuse, 0x4, RZ, 0xfc, !PT ;  /* 0x00000004202a7812 */ /* 0x040fe200078efcff */
[----:B------:R2:W-:Y:S02]  /*1310*/  STS [R20], R24 ;  /* 0x0000001814007388 */ /* 0x0005e40000000800 */
[----:B--2---:R-:W-:Y:S02]  /*1320*/  LOP3.LUT R24, R32, 0xa, RZ, 0xfc, !PT ;  /* 0x0000000a20187812 */ /* 0x004fe400078efcff */
[----:B------:R2:W-:Y:S03]  /*1330*/  STS [R20+0x8], R26 ;  /* 0x0000081a14007388 */ /* 0x0005e60000000800 */
[----:B------:R-:W-:Y:S01]  /*1340*/  IMAD.HI R10, R24, 0x5397829d, RZ ;  /* 0x5397829d180a7827 */ /* 0x000fe200078e02ff */
[----:B------:R-:W-:Y:S01]  /*1350*/  STS [R20+0x4], R40 ;  /* 0x0000042814007388 */ /* 0x000fe20000000800 */
[----:B--2---:R-:W-:-:S03]  /*1360*/  LEA.HI.SX32 R26, R11, R18, 0x1c ;  /* 0x000000120b1a7211 */ /* 0x004fc600078fe2ff */
[----:B------:R-:W-:Y:S01]  /*1370*/  SHF.R.U32.HI R11, RZ, 0x1f, R10 ;  /* 0x0000001fff0b7819 */ /* 0x000fe2000001160a */
[----:B------:R2:W-:Y:S01]  /*1380*/  STS [R20+0xc], R43 ;  /* 0x00000c2b14007388 */ /* 0x0005e20000000800 */
[----:B------:R-:W-:Y:S01]  /*1390*/  LOP3.LUT R44, R32, 0x2, RZ, 0xfc, !PT ;  /* 0x00000002202c7812 */ /* 0x000fe200078efcff */
[----:B------:R-:W-:Y:S01]  /*13a0*/  IMAD R19, R30, -0x31, R29 ;  /* 0xffffffcf1e137824 */ /* 0x000fe200078e021d */
[----:B------:R-:W-:Y:S01]  /*13b0*/  BAR.SYNC.DEFER_BLOCKING 0x0 ;  /* 0x0000000000007b1d */ /* 0x000fe20000010000 */
[----:B------:R-:W-:Y:S02]  /*13c0*/  ISETP.LT.AND P2, PT, R29, 0xc4, !P0 ;  /* 0x000000c41d00780c */ /* 0x000fe40004741270 */
[----:B--2---:R-:W-:Y:S01]  /*13d0*/  LEA.HI.SX32 R20, R10, R11, 0x1c ;  /* 0x0000000b0a147211 */ /* 0x004fe200078fe2ff */
[----:B------:R-:W-:Y:S01]  /*13e0*/  IMAD.HI R10, R42, 0x5397829d, RZ ;  /* 0x5397829d2a0a7827 */ /* 0x000fe200078e02ff */
[----:B------:R-:W-:-:S03]  /*13f0*/  LOP3.LUT R29, R32, 0x6, RZ, 0xfc, !PT ;  /* 0x00000006201d7812 */ /* 0x000fc600078efcff */
[----:B------:R-:W-:Y:S01]  /*1400*/  IMAD.HI R45, R44, 0x5397829d, RZ ;  /* 0x5397829d2c2d7827 */ /* 0x000fe200078e02ff */
[----:B------:R-:W-:-:S03]  /*1410*/  SHF.R.U32.HI R43, RZ, 0x1f, R10 ;  /* 0x0000001fff2b7819 */ /* 0x000fc6000001160a */
[----:B------:R-:W-:Y:S01]  /*1420*/  IMAD.HI R40, R29, 0x5397829d, RZ ;  /* 0x5397829d1d287827 */ /* 0x000fe200078e02ff */
[----:B------:R-:W-:Y:S02]  /*1430*/  LEA.HI.SX32 R43, R10, R43, 0x1c ;  /* 0x0000002b0a2b7211 */ /* 0x000fe400078fe2ff */
[----:B------:R-:W-:Y:S02]  /*1440*/  SHF.R.U32.HI R10, RZ, 0x1f, R45 ;  /* 0x0000001fff0a7819 */ /* 0x000fe4000001162d */
[----:B------:R-:W-:Y:S02]  /*1450*/  SHF.R.U32.HI R11, RZ, 0x1f, R40 ;  /* 0x0000001fff0b7819 */ /* 0x000fe40000011628 */
[----:B------:R-:W-:Y:S01]  /*1460*/  LEA.HI.SX32 R45, R45, R10, 0x1c ;  /* 0x0000000a2d2d7211 */ /* 0x000fe200078fe2ff */
[----:B------:R-:W-:Y:S01]  /*1470*/  IMAD.HI R10, R32, 0x5397829d, RZ ;  /* 0x5397829d200a7827 */ /* 0x000fe200078e02ff */
[----:B------:R-:W-:Y:S01]  /*1480*/  LEA.HI.SX32 R40, R40, R11, 0x1c ;  /* 0x0000000b28287211 */ /* 0x000fe200078fe2ff */
[----:B------:R-:W2:Y:S03]  /*1490*/  LDS R3, [R3] ;  /* 0x0000000003037984 */ /* 0x000ea60000000800 */
[----:B------:R-:W-:Y:S01]  /*14a0*/  SHF.R.U32.HI R11, RZ, 0x1f, R10 ;  /* 0x0000001fff0b7819 */ /* 0x000fe2000001160a */
[----:B------:R-:W-:Y:S01]  /*14b0*/  IMAD R19, R2, 0x31, R19 ;  /* 0x0000003102137824 */ /* 0x000fe200078e0213 */
[----:B------:R-:W-:Y:S01]  /*14c0*/  ISETP.LT.AND P6, PT, R32, 0xc4, !P0 ;  /* 0x000000c42000780c */ /* 0x000fe200047c1270 */
[----:B------:R-:W0:Y:S01]  /*14d0*/  LDS R23, [R23+0x400] ;  /* 0x0004000017177984 */ /* 0x000e220000000800 */
[----:B------:R-:W-:Y:S01]  /*14e0*/  LEA.HI.SX32 R11, R10, R11, 0x1c ;  /* 0x0000000b0a0b7211 */ /* 0x000fe200078fe2ff */
[----:B------:R-:W-:-:S02]  /*14f0*/  IMAD R30, R30, 0x1260, R19 ;  /* 0x000012601e1e7824 */ /* 0x000fc400078e0213 */
[----:B------:R-:W0:Y:S02]  /*1500*/  LDS R21, [R21+0x800] ;  /* 0x0008000015157984 */ /* 0x000e240000000800 */
[----:B------:R-:W-:-:S04]  /*1510*/  IMAD R19, R11, -0x31, R32 ;  /* 0xffffffcf0b137824 */ /* 0x000fc800078e0220 */
[----:B------:R-:W-:-:S04]  /*1520*/  IMAD R10, R2, 0x31, R19 ;  /* 0x00000031020a7824 */ /* 0x000fc800078e0213 */
[----:B------:R-:W-:Y:S02]  /*1530*/  IMAD R19, R11, 0x1260, R10 ;  /* 0x000012600b137824 */ /* 0x000fe400078e020a */
[----:B------:R-:W0:Y:S02]  /*1540*/  LDC.64 R10, c[0x0][0x240] ;  /* 0x00009000ff0a7b82 */ /* 0x000e240000000a00 */
[----:B0-----:R-:W-:-:S05]  /*1550*/  IMAD.WIDE R18, R19, 0x4, R10 ;  /* 0x0000000413127825 */ /* 0x001fca00078e020a */
[----:B------:R0:W-:Y:S01]  /*1560*/  @P6 STG.E desc[UR8][R18.64], R35 ;  /* 0x0000002312006986 */ /* 0x0001e2000c101908 */
[----:B------:R-:W-:Y:S01]  /*1570*/  ISETP.LT.AND P6, PT, R44, 0xc4, !P0 ;  /* 0x000000c42c00780c */ /* 0x000fe200047c1270 */
[----:B------:R-:W-:-:S04]  /*1580*/  IMAD R44, R45, -0x31, R44 ;  /* 0xffffffcf2d2c7824 */ /* 0x000fc800078e022c */
[----:B------:R-:W-:-:S04]  /*1590*/  IMAD R44, R2, 0x31, R44 ;  /* 0x00000031022c7824 */ /* 0x000fc800078e022c */
[----:B------:R-:W-:-:S04]  /*15a0*/  IMAD R45, R45, 0x1260, R44 ;  /* 0x000012602d2d7824 */ /* 0x000fc800078e022c */
[----:B0-----:R-:W-:-:S04]  /*15b0*/  IMAD.WIDE R18, R45, 0x4, R10 ;  /* 0x000000042d127825 */ /* 0x001fc800078e020a */
[----:B------:R-:W-:Y:S01]  /*15c0*/  IMAD R45, R43, -0x31, R42 ;  /* 0xffffffcf2b2d7824 */ /* 0x000fe200078e022a */
[----:B------:R0:W-:Y:S01]  /*15d0*/  @P6 STG.E desc[UR8][R18.64], R17 ;  /* 0x0000001112006986 */ /* 0x0001e2000c101908 */
[----:B------:R-:W-:Y:S02]  /*15e0*/  ISETP.LT.AND P6, PT, R42, 0xc4, !P0 ;  /* 0x000000c42a00780c */ /* 0x000fe400047c1270 */
[----:B------:R-:W-:-:S04]  /*15f0*/  IMAD R42, R2, 0x31, R45 ;  /* 0x00000031022a7824 */ /* 0x000fc800078e022d */
[----:B------:R-:W-:-:S04]  /*1600*/  IMAD R43, R43, 0x1260, R42 ;  /* 0x000012602b2b7824 */ /* 0x000fc800078e022a */
        /* <DEDUP_REMOVED lines=10> */
[----:B------:R-:W-:Y:S02]  /*16b0*/  IMAD R17, R2, 0x31, R17 ;  /* 0x0000003102117824 */ /* 0x000fe400078e0211 */
[----:B0-----:R-:W-:-:S05]  /*16c0*/  IMAD.WIDE R18, R30, 0x4, R10 ;  /* 0x000000041e127825 */ /* 0x001fca00078e020a */
[----:B---3--:R0:W-:Y:S01]  /*16d0*/  @P2 STG.E desc[UR8][R18.64], R39 ;  /* 0x0000002712002986 */ /* 0x0081e2000c101908 */
[----:B------:R-:W-:Y:S01]  /*16e0*/  ISETP.LT.AND P2, PT, R7, 0xc4, !P0 ;  /* 0x000000c40700780c */ /* 0x000fe20004741270 */
[----:B------:R-:W-:Y:S02]  /*16f0*/  IMAD R17, R20, 0x1260, R17 ;  /* 0x0000126014117824 */ /* 0x000fe400078e0211 */
[----:B------:R-:W-:Y:S02]  /*1700*/  IMAD R7, R34, -0x31, R7 ;  /* 0xffffffcf22077824 */ /* 0x000fe400078e0207 */
[----:B------:R-:W-:-:S04]  /*1710*/  IMAD.WIDE R4, R5, 0x4, R10 ;  /* 0x0000000405047825 */ /* 0x000fc800078e020a */
[----:B------:R-:W-:Y:S02]  /*1720*/  IMAD R27, R2, 0x31, R7 ;  /* 0x00000031021b7824 */ /* 0x000fe400078e0207 */
[----:B0-----:R-:W-:-:S04]  /*1730*/  IMAD.WIDE R18, R17, 0x4, R10 ;  /* 0x0000000411127825 */ /* 0x001fc800078e020a */
[--C-:B------:R-:W-:Y:S01]  /*1740*/  IMAD.WIDE R6, R6, 0x4, R10.reuse ;  /* 0x0000000406067825 */ /* 0x100fe200078e020a */
[----:B----4-:R0:W-:Y:S03]  /*1750*/  @P6 STG.E desc[UR8][R18.64], R38 ;  /* 0x0000002612006986 */ /* 0x0101e6000c101908 */
[----:B------:R-:W-:Y:S01]  /*1760*/  IMAD.WIDE R16, R16, 0x4, R10 ;  /* 0x0000000410107825 */ /* 0x000fe200078e020a */
[----:B-----5:R3:W-:Y:S01]  /*1770*/  @P5 STG.E desc[UR8][R6.64], R36 ;  /* 0x0000002406005986 */ /* 0x0207e2000c101908 */
[----:B------:R-:W-:Y:S02]  /*1780*/  ISETP.LT.AND P6, PT, R37, 0xc4, !P0 ;  /* 0x000000c42500780c */ /* 0x000fe400047c1270 */
[----:B------:R-:W-:Y:S01]  /*1790*/  IMAD R37, R26, -0x31, R37 ;  /* 0xffffffcf1a257824 */ /* 0x000fe200078e0225 */
[----:B------:R4:W-:Y:S01]  /*17a0*/  @P4 STG.E desc[UR8][R4.64], R8 ;  /* 0x0000000804004986 */ /* 0x0009e2000c101908 */
[----:B------:R-:W-:Y:S01]  /*17b0*/  ISETP.LT.AND P5, PT, R15, 0xc4, !P0 ;  /* 0x000000c40f00780c */ /* 0x000fe200047a1270 */
[----:B------:R-:W-:-:S02]  /*17c0*/  IMAD R15, R28, -0x31, R15 ;  /* 0xffffffcf1c0f7824 */ /* 0x000fc400078e020f */
[----:B-1----:R1:W-:Y:S01]  /*17d0*/  @P3 STG.E desc[UR8][R16.64], R41 ;  /* 0x0000002910003986 */ /* 0x0023e2000c101908 */
[----:B------:R-:W-:Y:S01]  /*17e0*/  ISETP.LT.AND P3, PT, R9, 0xc4, !P0 ;  /* 0x000000c40900780c */ /* 0x000fe20004761270 */
[----:B0-----:R-:W-:Y:S02]  /*17f0*/  IMAD R19, R25, -0x31, R12 ;  /* 0xffffffcf19137824 */ /* 0x001fe400078e020c */
[----:B------:R-:W-:Y:S02]  /*1800*/  IMAD R9, R33, -0x31, R9 ;  /* 0xffffffcf21097824 */ /* 0x000fe400078e0209 */
[----:B------:R-:W-:Y:S01]  /*1810*/  IMAD R37, R2, 0x31, R37 ;  /* 0x0000003102257824 */ /* 0x000fe200078e0225 */
[----:B------:R-:W-:Y:S01]  /*1820*/  ISETP.LT.AND P4, PT, R12, 0xc4, !P0 ;  /* 0x000000c40c00780c */ /* 0x000fe20004781270 */
[----:B------:R-:W-:Y:S01]  /*1830*/  IMAD R15, R2, 0x31, R15 ;  /* 0x00000031020f7824 */ /* 0x000fe200078e020f */
[----:B------:R-:W-:Y:S01]  /*1840*/  LOP3.LUT R32, R32, 0x1e, RZ, 0xfc, !PT ;  /* 0x0000001e20207812 */ /* 0x000fe200078efcff */
[----:B---3--:R-:W-:-:S02]  /*1850*/  IMAD R6, R2, 0x31, R19 ;  /* 0x0000003102067824 */ /* 0x008fc400078e0213 */
[----:B----4-:R-:W-:Y:S02]  /*1860*/  IMAD R8, R2, 0x31, R9 ;  /* 0x0000003102087824 */ /* 0x010fe400078e0209 */
[----:B------:R-:W-:Y:S01]  /*1870*/  IMAD R5, R26, 0x1260, R37 ;  /* 0x000012601a057824 */ /* 0x000fe200078e0225 */
[----:B------:R-:W-:Y:S01]  /*1880*/  ISETP.LT.AND P0, PT, R32, 0xc4, !P0 ;  /* 0x000000c42000780c */ /* 0x000fe20004701270 */
[----:B------:R-:W-:Y:S02]  /*1890*/  IMAD R7, R28, 0x1260, R15 ;  /* 0x000012601c077824 */ /* 0x000fe400078e020f */
[----:B------:R-:W-:Y:S02]  /*18a0*/  IMAD R9, R25, 0x1260, R6 ;  /* 0x0000126019097824 */ /* 0x000fe400078e0206 */
[----:B-1----:R-:W-:Y:S02]  /*18b0*/  IMAD R17, R33, 0x1260, R8 ;  /* 0x0000126021117824 */ /* 0x002fe400078e0208 */
[----:B------:R-:W-:-:S02]  /*18c0*/  IMAD R27, R34, 0x1260, R27 ;  /* 0x00001260221b7824 */ /* 0x000fc400078e021b */
[----:B------:R-:W-:-:S04]  /*18d0*/  IMAD.WIDE R4, R5, 0x4, R10 ;  /* 0x0000000405047825 */ /* 0x000fc800078e020a */
[--C-:B------:R-:W-:Y:S01]  /*18e0*/  IMAD.WIDE R6, R7, 0x4, R10.reuse ;  /* 0x0000000407067825 */ /* 0x100fe200078e020a */
[----:B------:R0:W-:Y:S03]  /*18f0*/  @P6 STG.E desc[UR8][R4.64], R31 ;  /* 0x0000001f04006986 */ /* 0x0001e6000c101908 */
[--C-:B------:R-:W-:Y:S01]  /*1900*/  IMAD.WIDE R8, R9, 0x4, R10.reuse ;  /* 0x0000000409087825 */ /* 0x100fe200078e020a */
[----:B------:R0:W-:Y:S03]  /*1910*/  @P5 STG.E desc[UR8][R6.64], R14 ;  /* 0x0000000e06005986 */ /* 0x0001e6000c101908 */
[--C-:B------:R-:W-:Y:S01]  /*1920*/  IMAD.WIDE R16, R17, 0x4, R10.reuse ;  /* 0x0000000411107825 */ /* 0x100fe200078e020a */
[----:B------:R0:W-:Y:S03]  /*1930*/  @P4 STG.E desc[UR8][R8.64], R13 ;  /* 0x0000000d08004986 */ /* 0x0001e6000c101908 */
[--C-:B------:R-:W-:Y:S01]  /*1940*/  IMAD.WIDE R18, R27, 0x4, R10.reuse ;  /* 0x000000041b127825 */ /* 0x100fe200078e020a */
[----:B--2---:R0:W-:Y:S03]  /*1950*/  @P3 STG.E desc[UR8][R16.64], R3 ;  /* 0x0000000310003986 */ /* 0x0041e6000c101908 */
[----:B------:R-:W-:Y:S01]  /*1960*/  IMAD.WIDE R24, R22, 0x4, R10 ;  /* 0x0000000416187825 */ /* 0x000fe200078e020a */
[----:B------:R0:W-:Y:S04]  /*1970*/  @P2 STG.E desc[UR8][R18.64], R23 ;  /* 0x0000001712002986 */ /* 0x0001e8000c101908 */
[----:B------:R0:W-:Y:S02]  /*1980*/  @P1 STG.E desc[UR8][R24.64], R21 ;  /* 0x0000001518001986 */ /* 0x0001e4000c101908 */
[----:B0-----:R-:W-:Y:S05]  /*1990*/  @!P0 EXIT ;  /* 0x000000000000894d */ /* 0x001fea0003800000 */
[----:B0-----:R-:W0:Y:S01]  /*19a0*/  LDS R7, [R0+0xc00] ;  /* 0x000c000000077984 */ /* 0x001e220000000800 */
[----:B------:R-:W-:-:S05]  /*19b0*/  IMAD.HI R3, R32, 0x5397829d, RZ ;  /* 0x5397829d20037827 */ /* 0x000fca00078e02ff */
[----:B------:R-:W-:-:S04]  /*19c0*/  SHF.R.U32.HI R4, RZ, 0x1f, R3 ;  /* 0x0000001fff047819 */ /* 0x000fc80000011603 */
[----:B------:R-:W-:-:S05]  /*19d0*/  LEA.HI.SX32 R3, R3, R4, 0x1c ;  /* 0x0000000403037211 */ /* 0x000fca00078fe2ff */
[----:B------:R-:W-:-:S04]  /*19e0*/  IMAD R5, R3, -0x31, R32 ;  /* 0xffffffcf03057824 */ /* 0x000fc800078e0220 */
[----:B------:R-:W-:-:S04]  /*19f0*/  IMAD R2, R2, 0x31, R5 ;  /* 0x0000003102027824 */ /* 0x000fc800078e0205 */
[----:B------:R-:W-:-:S04]  /*1a00*/  IMAD R3, R3, 0x1260, R2 ;  /* 0x0000126003037824 */ /* 0x000fc800078e0202 */
[----:B------:R-:W-:-:S05]  /*1a10*/  IMAD.WIDE R10, R3, 0x4, R10 ;  /* 0x00000004030a7825 */ /* 0x000fca00078e020a */
[----:B0-----:R-:W-:Y:S01]  /*1a20*/  STG.E desc[UR8][R10.64], R7 ;  /* 0x000000070a007986 */ /* 0x001fe2000c101908 */
[----:B------:R-:W-:Y:S05]  /*1a30*/  EXIT ;  /* 0x000000000000794d */ /* 0x000fea0003800000 */
.L_x_0:
[----:B------:R-:W-:-:S00]  /*1a40*/  BRA `(.L_x_0) ;  /* 0xfffffffc00fc7947 */ /* 0x000fc0000383ffff */
[----:B------:R-:W-:-:S00]  /*1a50*/  NOP ;  /* 0x0000000000007918 */ /* 0x000fc00000000000 */
        /* <DEDUP_REMOVED lines=10> */
.L_x_1:


//--------------------- .nv.global.init           --------------------------
	.section	.nv.global.init,"aw",@progbits
.nv.global.init:
	.type		_$_str,@object
	.size		_$_str,(_$_str_$_2 - _$_str)
_$_str:
        /*0000*/ 	.byte	0x5f, 0x5f, 0x43, 0x55, 0x44, 0x41, 0x5f, 0x46, 0x54, 0x5a, 0x00
	.type		_$_str_$_2,@object
	.size		_$_str_$_2,(.L_1 - _$_str_$_2)
_$_str_$_2:
        /*000b*/ 	.byte	0x5f, 0x5f, 0x43, 0x55, 0x44, 0x41, 0x5f, 0x50, 0x52, 0x45, 0x43, 0x5f, 0x53, 0x51, 0x52, 0x54
        /*001b*/ 	.byte	0x00
.L_1:


//--------------------- .nv.shared.triton_poi_fused__native_batch_norm_legit_no_training_add_21 --------------------------
	.section	.nv.shared.triton_poi_fused__native_batch_norm_legit_no_training_add_21,"aw",@nobits
	.sectionflags	@""
	.align	16
	.zero		1024


//--------------------- .nv.constant0.triton_poi_fused__native_batch_norm_legit_no_training_add_21 --------------------------
	.section	.nv.constant0.triton_poi_fused__native_batch_norm_legit_no_training_add_21,"a",@progbits
	.sectionflags	@""
	.align	4
.nv.constant0.triton_poi_fused__native_batch_norm_legit_no_training_add_21:
	.zero		592
